//
// Generated by NVIDIA NVVM Compiler
//
// Compiler Build ID: CL-36424714
// Cuda compilation tools, release 13.0, V13.0.88
// Based on NVVM 20.0.0
//

.version 9.0
.target sm_100
.address_size 64

	// .globl	_Z13printBlockDimv
.extern .func  (.param .b32 func_retval0) vprintf
(
	.param .b64 vprintf_param_0,
	.param .b64 vprintf_param_1
)
;
.global .align 1 .b8 $str[28] = {66, 108, 111, 99, 107, 32, 100, 105, 109, 101, 110, 115, 105, 111, 110, 115, 58, 32, 40, 37, 100, 44, 32, 37, 100, 41, 10};

.visible .entry _Z13printBlockDimv()
{
	.local .align 8 .b8 	__local_depot0[8];
	.reg .b64 	%SP;
	.reg .b64 	%SPL;
	.reg .pred 	%p<2>;
	.reg .b32 	%r<8>;
	.reg .b64 	%rd<5>;

	mov.u64 	%SPL, __local_depot0;
	cvta.local.u64 	%SP, %SPL;
	mov.u32 	%r1, %tid.x;
	mov.u32 	%r2, %tid.y;
	or.b32  	%r3, %r1, %r2;
	setp.ne.s32 	%p1, %r3, 0;
	@%p1 bra 	$L__BB0_2;
	add.u64 	%rd1, %SP, 0;
	add.u64 	%rd2, %SPL, 0;
	mov.u32 	%r4, %ntid.x;
	mov.u32 	%r5, %ntid.y;
	st.local.v2.u32 	[%rd2], {%r4, %r5};
	mov.u64 	%rd3, $str;
	cvta.global.u64 	%rd4, %rd3;
	{ // callseq 0, 0
	.param .b64 param0;
	st.param.b64 	[param0], %rd4;
	.param .b64 param1;
	st.param.b64 	[param1], %rd1;
	.param .b32 retval0;
	call.uni (retval0), 
	vprintf, 
	(
	param0, 
	param1
	);
	ld.param.b32 	%r6, [retval0];
	} // callseq 0
$L__BB0_2:
	ret;

}


// ===== COMPILED SASS (sm_100) =====

	.target	sm_100

	.elftype	@"ET_EXEC"


//--------------------- .note.nv.tkinfo           --------------------------
	.section	.note.nv.tkinfo,"",@"SHT_NOTE"
	.sectionflags	@"SHF_NOTE_NV_TKINFO"
	.tkinfo
        /*0018*/ 	.word	0x00000002
        /*0030*/ 	.string	""
        /*0030*/ 	.string	"ptxas"
        /*0030*/ 	.string	"Cuda compilation tools, release 13.0, V13.0.88"
        /*0030*/ 	.string	"Build cuda_13.0.r13.0/compiler.36424714_0"
        /*0030*/ 	.string	"-arch sm_100 -m 64 "



//--------------------- .note.nv.cuinfo           --------------------------
	.section	.note.nv.cuinfo,"",@"SHT_NOTE"
	.sectionflags	@"SHF_NOTE_NV_CUINFO"
        /*0018*/ 	.short	0x0002
        /*001a*/ 	.short	0x0064
        /*001c*/ 	.short	0x0082
	.zero		2


//--------------------- .nv.info                  --------------------------
	.section	.nv.info,"",@"SHT_CUDA_INFO"
	.align	4


	//----- nvinfo : EIATTR_REGCOUNT
	.align		4
        /*0000*/ 	.byte	0x04, 0x2f
        /*0002*/ 	.short	(.L_2 - .L_1)
	.align		4
.L_1:
        /*0004*/ 	.word	index@(_Z13printBlockDimv)
        /*0008*/ 	.word	0x00000018


	//----- nvinfo : EIATTR_FRAME_SIZE
	.align		4
.L_2:
        /*000c*/ 	.byte	0x04, 0x11
        /*000e*/ 	.short	(.L_4 - .L_3)
	.align		4
.L_3:
        /*0010*/ 	.word	index@(_Z13printBlockDimv)
        /*0014*/ 	.word	0x00000008


	//----- nvinfo : EIATTR_MIN_STACK_SIZE
	.align		4
.L_4:
        /*0018*/ 	.byte	0x04, 0x12
        /*001a*/ 	.short	(.L_6 - .L_5)
	.align		4
.L_5:
        /*001c*/ 	.word	index@(_Z13printBlockDimv)
        /*0020*/ 	.word	0x00000008
.L_6:


//--------------------- .nv.compat                --------------------------
	.section	.nv.compat,"",@"SHT_CUDA_COMPAT_INFO"
	.align	4
        /*0000*/ 	.byte	0x02, 0x09, 0x00, 0x00, 0x02, 0x02, 0x01, 0x00, 0x02, 0x05, 0x05, 0x00, 0x03, 0x07, 0x01, 0x01
        /*0010*/ 	.byte	0x02, 0x03, 0x00, 0x00, 0x02, 0x06, 0x01, 0x00, 0x04, 0x0b, 0x08, 0x00, 0x09, 0x00, 0x00, 0x00
        /*0020*/ 	.byte	0x00, 0x00, 0x00, 0x00


//--------------------- .nv.info._Z13printBlockDimv --------------------------
	.section	.nv.info._Z13printBlockDimv,"",@"SHT_CUDA_INFO"
	.sectionflags	@""
	.align	4


	//----- nvinfo : EIATTR_CUDA_API_VERSION
	.align		4
        /*0000*/ 	.byte	0x04, 0x37
        /*0002*/ 	.short	(.L_8 - .L_7)
.L_7:
        /*0004*/ 	.word	0x00000082


	//----- nvinfo : EIATTR_SPARSE_MMA_MASK
	.align		4
.L_8:
        /*0008*/ 	.byte	0x03, 0x50
        /*000a*/ 	.short	0x0000


	//----- nvinfo : EIATTR_MAXREG_COUNT
	.align		4
        /*000c*/ 	.byte	0x03, 0x1b
        /*000e*/ 	.short	0x00ff


	//----- nvinfo : EIATTR_EXTERNS
	.align		4
        /*0010*/ 	.byte	0x04, 0x0f
        /*0012*/ 	.short	(.L_10 - .L_9)


	//   ....[0]....
	.align		4
.L_9:
        /*0014*/ 	.word	index@(vprintf)


	//----- nvinfo : EIATTR_MERCURY_ISA_VERSION
	.align		4
.L_10:
        /*0018*/ 	.byte	0x03, 0x5f
        /*001a*/ 	.short	0x0101


	//----- nvinfo : EIATTR_VRC_CTA_INIT_COUNT
	.align		4
        /*001c*/ 	.byte	0x02, 0x4a
	.zero		1
	.zero		1


	//----- nvinfo : EIATTR_SYSCALL_OFFSETS
	.align		4
        /*0020*/ 	.byte	0x04, 0x46
        /*0022*/ 	.short	(.L_12 - .L_11)


	//   ....[0]....
.L_11:
        /*0024*/ 	.word	0x00000130


	//----- nvinfo : EIATTR_EXIT_INSTR_OFFSETS
	.align		4
.L_12:
        /*0028*/ 	.byte	0x04, 0x1c
        /*002a*/ 	.short	(.L_14 - .L_13)


	//   ....[0]....
.L_13:
        /*002c*/ 	.word	0x00000090


	//   ....[1]....
        /*0030*/ 	.word	0x00000140


	//----- nvinfo : EIATTR_CRS_STACK_SIZE
	.align		4
.L_14:
        /*0034*/ 	.byte	0x04, 0x1e
        /*0036*/ 	.short	(.L_16 - .L_15)
.L_15:
        /*0038*/ 	.word	0x00000000


	//----- nvinfo : EIATTR_SW_WAR
	.align		4
.L_16:
        /*003c*/ 	.byte	0x04, 0x36
        /*003e*/ 	.short	(.L_18 - .L_17)
.L_17:
        /*0040*/ 	.word	0x00000008
.L_18:


//--------------------- .nv.callgraph             --------------------------
	.section	.nv.callgraph,"",@"SHT_CUDA_CALLGRAPH"
	.align	4
	.sectionentsize	8
	.align		4
        /*0000*/ 	.word	0x00000000
	.align		4
        /*0004*/ 	.word	0xffffffff
	.align		4
        /*0008*/ 	.word	index@(_Z13printBlockDimv)
	.align		4
        /*000c*/ 	.word	index@(vprintf)
	.align		4
        /*0010*/ 	.word	0x00000000
	.align		4
        /*0014*/ 	.word	0xfffffffe
	.align		4
        /*0018*/ 	.word	0x00000000
	.align		4
        /*001c*/ 	.word	0xfffffffd
	.align		4
        /*0020*/ 	.word	0x00000000
	.align		4
        /*0024*/ 	.word	0xfffffffc


//--------------------- .nv.constant4             --------------------------
	.section	.nv.constant4,"a",@progbits
	.align	8
	.align		8
.nv.constant4:
        /*0000*/ 	.dword	vprintf
	.align		8
        /*0008*/ 	.dword	$str


//--------------------- .text._Z13printBlockDimv  --------------------------
	.section	.text._Z13printBlockDimv,"ax",@progbits
	.align	128
        .global         _Z13printBlockDimv
        .type           _Z13printBlockDimv,@function
        .size           _Z13printBlockDimv,(.L_x_2 - _Z13printBlockDimv)
        .other          _Z13printBlockDimv,@"STO_CUDA_ENTRY STV_DEFAULT"
_Z13printBlockDimv:
.text._Z13printBlockDimv:
[----:B------:R-:W0:Y:S01]  /*0000*/  LDC R1, c[0x0][0x37c] ;  /* 0x0000df00ff017b82 */ /* 0x000e220000000800 */
[----:B------:R-:W1:Y:S01]  /*0010*/  S2R R0, SR_TID.X ;  /* 0x0000000000007919 */ /* 0x000e620000002100 */
[----:B------:R-:W2:Y:S01]  /*0020*/  LDCU UR4, c[0x0][0x2f8] ;  /* 0x00005f00ff0477ac */ /* 0x000ea20008000800 */
[----:B0-----:R-:W-:Y:S01]  /*0030*/  VIADD R1, R1, 0xfffffff8 ;  /* 0xfffffff801017836 */ /* 0x001fe20000000000 */
[----:B------:R-:W1:Y:S01]  /*0040*/  S2R R3, SR_TID.Y ;  /* 0x0000000000037919 */ /* 0x000e620000002200 */
[----:B------:R-:W0:Y:S03]  /*0050*/  LDCU UR5, c[0x0][0x2fc] ;  /* 0x00005f80ff0577ac */ /* 0x000e260008000800 */
[----:B--2---:R-:W-:-:S05]  /*0060*/  IADD3 R6, P1, PT, R1, UR4, RZ ;  /* 0x0000000401067c10 */ /* 0x004fca000ff3e0ff */
[----:B0-----:R-:W-:Y:S01]  /*0070*/  IMAD.X R7, RZ, RZ, UR5, P1 ;  /* 0x00000005ff077e24 */ /* 0x001fe200088e06ff */
[----:B-1----:R-:W-:-:S13]  /*0080*/  LOP3.LUT P0, RZ, R0, R3, RZ, 0xfc, !PT ;  /* 0x0000000300ff7212 */ /* 0x002fda000780fcff */
[----:B------:R-:W-:Y:S05]  /*0090*/  @P0 EXIT ;  /* 0x000000000000094d */ /* 0x000fea0003800000 */
[----:B------:R-:W0:Y:S01]  /*00a0*/  LDC R8, c[0x0][0x360] ;  /* 0x0000d800ff087b82 */ /* 0x000e220000000800 */
[----:B------:R-:W-:Y:S01]  /*00b0*/  MOV R0, 0x0 ;  /* 0x0000000000007802 */ /* 0x000fe20000000f00 */
[----:B------:R-:W1:Y:S06]  /*00c0*/  LDCU.64 UR4, c[0x4][0x8] ;  /* 0x01000100ff0477ac */ /* 0x000e6c0008000a00 */
[----:B------:R-:W0:Y:S08]  /*00d0*/  LDC R9, c[0x0][0x364] ;  /* 0x0000d900ff097b82 */ /* 0x000e300000000800 */
[----:B------:R2:W3:Y:S01]  /*00e0*/  LDC.64 R2, c[0x4][R0] ;  /* 0x0100000000027b82 */ /* 0x0004e20000000a00 */
[----:B-1----:R-:W-:-:S02]  /*00f0*/  IMAD.U32 R4, RZ, RZ, UR4 ;  /* 0x00000004ff047e24 */ /* 0x002fc4000f8e00ff */
[----:B------:R-:W-:Y:S01]  /*0100*/  IMAD.U32 R5, RZ, RZ, UR5 ;  /* 0x00000005ff057e24 */ /* 0x000fe2000f8e00ff */
[----:B0-----:R2:W-:Y:S06]  /*0110*/  STL.64 [R1], R8 ;  /* 0x0000000801007387 */ /* 0x0015ec0000100a00 */
[----:B------:R-:W-:-:S07]  /*0120*/  LEPC R20, `(.L_x_0) ;  /* 0x000000001014794e */ /* 0x000fce0000000000 */
[----:B--23--:R-:W-:Y:S05]  /*0130*/  CALL.ABS.NOINC R2 ;  /* 0x0000000002007343 */ /* 0x00cfea0003c00000 */
.L_x_0:
[----:B------:R-:W-:Y:S05]  /*0140*/  EXIT ;  /* 0x000000000000794d */ /* 0x000fea0003800000 */
.L_x_1:
[----:B------:R-:W-:-:S00]  /*0150*/  BRA `(.L_x_1) ;  /* 0xfffffffc00fc7947 */ /* 0x000fc0000383ffff */
[----:B------:R-:W-:-:S00]  /*0160*/  NOP ;  /* 0x0000000000007918 */ /* 0x000fc00000000000 */
        /* <DEDUP_REMOVED lines=9> */
.L_x_2:


//--------------------- .nv.global.init           --------------------------
	.section	.nv.global.init,"aw",@progbits
.nv.global.init:
	.type		$str,@object
	.size		$str,(.L_0 - $str)
$str:
        /*0000*/ 	.byte	0x42, 0x6c, 0x6f, 0x63, 0x6b, 0x20, 0x64, 0x69, 0x6d, 0x65, 0x6e, 0x73, 0x69, 0x6f, 0x6e, 0x73
        /*0010*/ 	.byte	0x3a, 0x20, 0x28, 0x25, 0x64, 0x2c, 0x20, 0x25, 0x64, 0x29, 0x0a, 0x00
.L_0:


//--------------------- .nv.shared.reserved.0     --------------------------
	.section	.nv.shared.reserved.0,"aw",@nobits
	.weak		__nv_reservedSMEM_offset_0_alias
	.size		__nv_reservedSMEM_offset_0_alias, 0, 64
	.other		__nv_reservedSMEM_offset_0_alias,@"STO_CUDA_RESERVED_SHARED STV_DEFAULT"
__nv_reservedSMEM_offset_0_alias:
	.zero		0
	.zero		64


//--------------------- .nv.constant0._Z13printBlockDimv --------------------------
	.section	.nv.constant0._Z13printBlockDimv,"a",@progbits
	.sectionflags	@""
	.align	4
.nv.constant0._Z13printBlockDimv:
	.zero		896


//--------------------- SYMBOLS --------------------------

	.type		.nv.reservedSmem.offset0,@object
	.size		.nv.reservedSmem.offset0,0x4
	.type		vprintf,@function
